	.headerflags	@"EF_CUDA_TEXMODE_UNIFIED EF_CUDA_64BIT_ADDRESS EF_CUDA_ACCELERATORS EF_CUDA_SM90 EF_CUDA_VIRTUAL_SM(EF_CUDA_SM90)"
	.elftype	@"ET_EXEC"


//--------------------- .nv.info                  --------------------------
	.section	.nv.info,"",@"SHT_CUDA_INFO"
	.align	4


	//----- nvinfo : EIATTR_REGCOUNT
	.align		4
        /*0000*/ 	.byte	0x04, 0x2f
        /*0002*/ 	.short	(.L_1 - .L_0)
	.align		4
.L_0:
        /*0004*/ 	.word	index@(triton_poi_fused_add_convolution_hardtanh_15)
        /*0008*/ 	.word	0x0000000e


	//----- nvinfo : EIATTR_MIN_STACK_SIZE
	.align		4
.L_1:
        /*000c*/ 	.byte	0x04, 0x12
        /*000e*/ 	.short	(.L_3 - .L_2)
	.align		4
.L_2:
        /*0010*/ 	.word	index@(triton_poi_fused_add_convolution_hardtanh_15)
        /*0014*/ 	.word	0x00000000


	//----- nvinfo : EIATTR_FRAME_SIZE
	.align		4
.L_3:
        /*0018*/ 	.byte	0x04, 0x11
        /*001a*/ 	.short	(.L_5 - .L_4)
	.align		4
.L_4:
        /*001c*/ 	.word	index@(triton_poi_fused_add_convolution_hardtanh_15)
        /*0020*/ 	.word	0x00000000


	//----- nvinfo : EIATTR_MIN_STACK_SIZE
	.align		4
.L_5:
        /*0024*/ 	.byte	0x04, 0x12
        /*0026*/ 	.short	(.L_7 - .L_6)
	.align		4
.L_6:
        /*0028*/ 	.word	index@(triton_poi_fused_add_convolution_hardtanh_15)
        /*002c*/ 	.word	0x00000000
.L_7:


//--------------------- .nv.info.triton_poi_fused_add_convolution_hardtanh_15 --------------------------
	.section	.nv.info.triton_poi_fused_add_convolution_hardtanh_15,"",@"SHT_CUDA_INFO"
	.sectionflags	@""
	.align	4


	//----- nvinfo : EIATTR_CUDA_API_VERSION
	.align		4
        /*0000*/ 	.byte	0x04, 0x37
        /*0002*/ 	.short	(.L_9 - .L_8)
.L_8:
        /*0004*/ 	.word	0x0000007c


	//----- nvinfo : EIATTR_KPARAM_INFO
	.align		4
.L_9:
        /*0008*/ 	.byte	0x04, 0x17
        /*000a*/ 	.short	(.L_11 - .L_10)
.L_10:
        /*000c*/ 	.word	0x00000000
        /*0010*/ 	.short	0x0004
        /*0012*/ 	.short	0x0020
        /*0014*/ 	.byte	0x00, 0xf0, 0x11, 0x00


	//----- nvinfo : EIATTR_KPARAM_INFO
	.align		4
.L_11:
        /*0018*/ 	.byte	0x04, 0x17
        /*001a*/ 	.short	(.L_13 - .L_12)
.L_12:
        /*001c*/ 	.word	0x00000000
        /*0020*/ 	.short	0x0003
        /*0022*/ 	.short	0x0018
        /*0024*/ 	.byte	0x00, 0xf4, 0x21, 0x00


	//----- nvinfo : EIATTR_KPARAM_INFO
	.align		4
.L_13:
        /*0028*/ 	.byte	0x04, 0x17
        /*002a*/ 	.short	(.L_15 - .L_14)
.L_14:
        /*002c*/ 	.word	0x00000000
        /*0030*/ 	.short	0x0002
        /*0032*/ 	.short	0x0010
        /*0034*/ 	.byte	0x00, 0xf4, 0x21, 0x00


	//----- nvinfo : EIATTR_KPARAM_INFO
	.align		4
.L_15:
        /*0038*/ 	.byte	0x04, 0x17
        /*003a*/ 	.short	(.L_17 - .L_16)
.L_16:
        /*003c*/ 	.word	0x00000000
        /*0040*/ 	.short	0x0001
        /*0042*/ 	.short	0x0008
        /*0044*/ 	.byte	0x00, 0xf4, 0x21, 0x00


	//----- nvinfo : EIATTR_KPARAM_INFO
	.align		4
.L_17:
        /*0048*/ 	.byte	0x04, 0x17
        /*004a*/ 	.short	(.L_19 - .L_18)
.L_18:
        /*004c*/ 	.word	0x00000000
        /*0050*/ 	.short	0x0000
        /*0052*/ 	.short	0x0000
        /*0054*/ 	.byte	0x00, 0xf4, 0x21, 0x00


	//----- nvinfo : EIATTR_SPARSE_MMA_MASK
	.align		4
.L_19:
        /*0058*/ 	.byte	0x03, 0x50
        /*005a*/ 	.short	0x0000


	//----- nvinfo : EIATTR_MAXREG_COUNT
	.align		4
        /*005c*/ 	.byte	0x03, 0x1b
        /*005e*/ 	.short	0x00ff


	//----- nvinfo : EIATTR_EXIT_INSTR_OFFSETS
	.align		4
        /*0060*/ 	.byte	0x04, 0x1c
        /*0062*/ 	.short	(.L_21 - .L_20)


	//   ....[0]....
.L_20:
        /*0064*/ 	.word	0x00000260


	//   ....[1]....
        /*0068*/ 	.word	0x00000280


	//----- nvinfo : EIATTR_REQNTID
	.align		4
.L_21:
        /*006c*/ 	.byte	0x04, 0x10
        /*006e*/ 	.short	(.L_23 - .L_22)
.L_22:
        /*0070*/ 	.word	0x00000080
        /*0074*/ 	.word	0x00000001
        /*0078*/ 	.word	0x00000001


	//----- nvinfo : EIATTR_CBANK_PARAM_SIZE
	.align		4
.L_23:
        /*007c*/ 	.byte	0x03, 0x19
        /*007e*/ 	.short	0x0024


	//----- nvinfo : EIATTR_PARAM_CBANK
	.align		4
        /*0080*/ 	.byte	0x04, 0x0a
        /*0082*/ 	.short	(.L_25 - .L_24)
	.align		4
.L_24:
        /*0084*/ 	.word	index@(.nv.constant0.triton_poi_fused_add_convolution_hardtanh_15)
        /*0088*/ 	.short	0x0210
        /*008a*/ 	.short	0x0024


	//----- nvinfo : EIATTR_SW_WAR
	.align		4
.L_25:
        /*008c*/ 	.byte	0x04, 0x36
        /*008e*/ 	.short	(.L_27 - .L_26)
.L_26:
        /*0090*/ 	.word	0x00000008
.L_27:


//--------------------- .nv.callgraph             --------------------------
	.section	.nv.callgraph,"",@"SHT_CUDA_CALLGRAPH"
	.align	4
	.sectionentsize	8
	.align		4
        /*0000*/ 	.word	0x00000000
	.align		4
        /*0004*/ 	.word	0xffffffff
	.align		4
        /*0008*/ 	.word	0x00000000
	.align		4
        /*000c*/ 	.word	0xfffffffe
	.align		4
        /*0010*/ 	.word	0x00000000
	.align		4
        /*0014*/ 	.word	0xfffffffd
	.align		4
        /*0018*/ 	.word	0x00000000
	.align		4
        /*001c*/ 	.word	0xfffffffc


//--------------------- .text.triton_poi_fused_add_convolution_hardtanh_15 --------------------------
	.section	.text.triton_poi_fused_add_convolution_hardtanh_15,"ax",@progbits
	.align	128
        .global         triton_poi_fused_add_convolution_hardtanh_15
        .type           triton_poi_fused_add_convolution_hardtanh_15,@function
        .size           triton_poi_fused_add_convolution_hardtanh_15,(.L_x_1 - triton_poi_fused_add_convolution_hardtanh_15)
        .other          triton_poi_fused_add_convolution_hardtanh_15,@"STO_CUDA_ENTRY STV_DEFAULT"
triton_poi_fused_add_convolution_hardtanh_15:
.text.triton_poi_fused_add_convolution_hardtanh_15:
[----:B------:R-:W0:Y:S02]  /*0000*/  LDC R1, c[0x0][0x28] ;  /* 0x00000a00ff017b82 */ /* 0x000e240000000800 */
[----:B------:R-:W1:Y:S01]  /*0010*/  S2R R0, SR_TID.X ;  /* 0x0000000000007919 */ /* 0x000e620000002100 */
[----:B------:R-:W2:Y:S01]  /*0020*/  LDC.64 R4, c[0x0][0x218] ;  /* 0x00008600ff047b82 */ /* 0x000ea20000000a00 */
[----:B------:R-:W-:Y:S01]  /*0030*/  ULDC.64 UR4, c[0x0][0x208] ;  /* 0x0000820000047ab9 */ /* 0x000fe20000000a00 */
[----:B------:R-:W3:Y:S06]  /*0040*/  S2R R9, SR_CTAID.X ;  /* 0x0000000000097919 */ /* 0x000eec0000002500 */
[----:B------:R-:W4:Y:S01]  /*0050*/  LDC.64 R2, c[0x0][0x210] ;  /* 0x00008400ff027b82 */ /* 0x000f220000000a00 */
[----:B-1----:R-:W-:-:S02]  /*0060*/  LOP3.LUT R0, R0, 0x7f, RZ, 0xc0, !PT ;  /* 0x0000007f00007812 */ /* 0x002fc400078ec0ff */
[----:B---3--:R-:W-:-:S03]  /*0070*/  SHF.R.S32.HI R6, RZ, 0x18, R9 ;  /* 0x00000018ff067819 */ /* 0x008fc60000011409 */
[----:B------:R-:W-:Y:S01]  /*0080*/  IMAD R9, R9, 0x80, R0 ;  /* 0x0000008009097824 */ /* 0x000fe200078e0200 */
[----:B------:R-:W-:-:S03]  /*0090*/  SGXT R0, R6, 0x1 ;  /* 0x000000010600781a */ /* 0x000fc60000000200 */
[C---:B----4-:R-:W-:Y:S01]  /*00a0*/  IMAD.WIDE R2, R9.reuse, 0x4, R2 ;  /* 0x0000000409027825 */ /* 0x050fe200078e0202 */
[----:B------:R-:W1:Y:S01]  /*00b0*/  LDC.64 R6, c[0x0][0x220] ;  /* 0x00008800ff067b82 */ /* 0x000e620000000a00 */
[----:B------:R-:W-:Y:S02]  /*00c0*/  ISETP.GE.AND P0, PT, R9, 0x3100, PT ;  /* 0x000031000900780c */ /* 0x000fe40003f06270 */
[----:B------:R-:W-:-:S04]  /*00d0*/  LEA.HI R0, R0, R9, RZ, 0x6 ;  /* 0x0000000900007211 */ /* 0x000fc800078f30ff */
[----:B------:R-:W-:-:S05]  /*00e0*/  LOP3.LUT R0, R0, 0xffffffc0, RZ, 0xc0, !PT ;  /* 0xffffffc000007812 */ /* 0x000fca00078ec0ff */
[----:B------:R-:W-:Y:S02]  /*00f0*/  IMAD.IADD R11, R9, 0x1, -R0 ;  /* 0x00000001090b7824 */ /* 0x000fe400078e0a00 */
[----:B------:R-:W-:Y:S02]  /*0100*/  IMAD.MOV.U32 R0, RZ, RZ, RZ ;  /* 0x000000ffff007224 */ /* 0x000fe400078e00ff */
[----:B--2---:R-:W-:-:S04]  /*0110*/  IMAD.WIDE R4, R11, 0x4, R4 ;  /* 0x000000040b047825 */ /* 0x004fc800078e0204 */
[----:B------:R-:W-:Y:S01]  /*0120*/  IMAD.MOV.U32 R11, RZ, RZ, RZ ;  /* 0x000000ffff0b7224 */ /* 0x000fe200078e00ff */
[----:B------:R-:W2:Y:S01]  /*0130*/  @!P0 LDG.E R0, desc[UR4][R2.64] ;  /* 0x0000000402008981 */ /* 0x000ea2000c1e1900 */
[----:B------:R-:W-:Y:S02]  /*0140*/  IMAD.MOV.U32 R8, RZ, RZ, RZ ;  /* 0x000000ffff087224 */ /* 0x000fe400078e00ff */
[C---:B-1----:R-:W-:Y:S02]  /*0150*/  IMAD.WIDE R6, R9.reuse, 0x4, R6 ;  /* 0x0000000409067825 */ /* 0x042fe400078e0206 */
[----:B------:R1:W2:Y:S04]  /*0160*/  @!P0 LDG.E.EL R11, desc[UR4][R4.64] ;  /* 0x00000004040b8981 */ /* 0x0002a8000c2e1900 */
[----:B------:R-:W3:Y:S01]  /*0170*/  @!P0 LDG.E R8, desc[UR4][R6.64] ;  /* 0x0000000406088981 */ /* 0x000ee2000c1e1900 */
[----:B-1----:R-:W1:Y:S02]  /*0180*/  LDC.64 R4, c[0x0][0x228] ;  /* 0x00008a00ff047b82 */ /* 0x002e640000000a00 */
[----:B-1----:R-:W-:-:S04]  /*0190*/  IMAD.WIDE R2, R9, 0x4, R4 ;  /* 0x0000000409027825 */ /* 0x002fc800078e0204 */
[----:B--2---:R-:W-:-:S04]  /*01a0*/  FADD R11, R11, R0 ;  /* 0x000000000b0b7221 */ /* 0x004fc80000000000 */
[----:B---3--:R-:W-:-:S05]  /*01b0*/  FADD R8, R11, R8 ;  /* 0x000000080b087221 */ /* 0x008fca0000000000 */
[----:B------:R-:W-:-:S04]  /*01c0*/  FSETP.GTU.AND P1, PT, R8, RZ, PT ;  /* 0x000000ff0800720b */ /* 0x000fc80003f2c000 */
[----:B------:R-:W-:-:S04]  /*01d0*/  FSEL R8, R8, RZ, P1 ;  /* 0x000000ff08087208 */ /* 0x000fc80000800000 */
[C---:B------:R-:W-:Y:S02]  /*01e0*/  FSETP.GEU.AND P2, PT, R8.reuse, 6, PT ;  /* 0x40c000000800780b */ /* 0x040fe40003f4e000 */
[----:B------:R-:W-:-:S11]  /*01f0*/  FSETP.NAN.AND P1, PT, R8, R8, PT ;  /* 0x000000080800720b */ /* 0x000fd60003f28000 */
[----:B------:R-:W-:-:S04]  /*0200*/  @P2 FSEL R8, R8, 6, P1 ;  /* 0x40c0000008082808 */ /* 0x000fc80000800000 */
[----:B------:R-:W-:-:S04]  /*0210*/  FSETP.GTU.AND P1, PT, R8, RZ, PT ;  /* 0x000000ff0800720b */ /* 0x000fc80003f2c000 */
[----:B------:R-:W-:-:S04]  /*0220*/  FSEL R11, R8, RZ, P1 ;  /* 0x000000ff080b7208 */ /* 0x000fc80000800000 */
[C---:B------:R-:W-:Y:S02]  /*0230*/  FSETP.GEU.AND P2, PT, R11.reuse, 6, PT ;  /* 0x40c000000b00780b */ /* 0x040fe40003f4e000 */
[----:B------:R-:W-:-:S11]  /*0240*/  FSETP.NAN.AND P1, PT, R11, R11, PT ;  /* 0x0000000b0b00720b */ /* 0x000fd60003f28000 */
[----:B------:R-:W-:Y:S01]  /*0250*/  @P2 SEL R11, R11, 0x40c00000, P1 ;  /* 0x40c000000b0b2807 */ /* 0x000fe20000800000 */
[----:B------:R-:W-:Y:S06]  /*0260*/  @P0 EXIT ;  /* 0x000000000000094d */ /* 0x000fec0003800000 */
[----:B------:R-:W-:Y:S01]  /*0270*/  STG.E desc[UR4][R2.64], R11 ;  /* 0x0000000b02007986 */ /* 0x000fe2000c101904 */
[----:B------:R-:W-:Y:S05]  /*0280*/  EXIT ;  /* 0x000000000000794d */ /* 0x000fea0003800000 */
.L_x_0:
[----:B------:R-:W-:-:S00]  /*0290*/  BRA `(.L_x_0) ;  /* 0xfffffffc00fc7947 */ /* 0x000fc0000383ffff */
[----:B------:R-:W-:-:S00]  /*02a0*/  NOP ;  /* 0x0000000000007918 */ /* 0x000fc00000000000 */
        /* <DEDUP_REMOVED lines=13> */
.L_x_1:


//--------------------- .nv.constant0.triton_poi_fused_add_convolution_hardtanh_15 --------------------------
	.section	.nv.constant0.triton_poi_fused_add_convolution_hardtanh_15,"a",@progbits
	.sectionflags	@""
	.align	4
.nv.constant0.triton_poi_fused_add_convolution_hardtanh_15:
	.zero		564
